//
// Generated by NVIDIA NVVM Compiler
//
// Compiler Build ID: CL-36424714
// Cuda compilation tools, release 13.0, V13.0.88
// Based on NVVM 20.0.0
//

.version 9.0
.target sm_100
.address_size 64

	// .globl	_Z13arrayMulti10BiPyS_S_

.visible .entry _Z13arrayMulti10BiPyS_S_(
	.param .u32 _Z13arrayMulti10BiPyS_S__param_0,
	.param .u64 .ptr .align 1 _Z13arrayMulti10BiPyS_S__param_1,
	.param .u64 .ptr .align 1 _Z13arrayMulti10BiPyS_S__param_2,
	.param .u64 .ptr .align 1 _Z13arrayMulti10BiPyS_S__param_3
)
{
	.reg .pred 	%p<2>;
	.reg .b32 	%r<6>;
	.reg .b64 	%rd<14>;

	ld.param.u32 	%r2, [_Z13arrayMulti10BiPyS_S__param_0];
	ld.param.u64 	%rd1, [_Z13arrayMulti10BiPyS_S__param_1];
	ld.param.u64 	%rd2, [_Z13arrayMulti10BiPyS_S__param_2];
	ld.param.u64 	%rd3, [_Z13arrayMulti10BiPyS_S__param_3];
	mov.u32 	%r3, %ctaid.x;
	mov.u32 	%r4, %ntid.x;
	mov.u32 	%r5, %tid.x;
	mad.lo.s32 	%r1, %r3, %r4, %r5;
	setp.ge.s32 	%p1, %r1, %r2;
	@%p1 bra 	$L__BB0_2;
	cvta.to.global.u64 	%rd4, %rd1;
	cvta.to.global.u64 	%rd5, %rd2;
	cvta.to.global.u64 	%rd6, %rd3;
	mul.wide.s32 	%rd7, %r1, 8;
	add.s64 	%rd8, %rd4, %rd7;
	ld.global.u64 	%rd9, [%rd8];
	add.s64 	%rd10, %rd5, %rd7;
	ld.global.u64 	%rd11, [%rd10];
	mul.lo.s64 	%rd12, %rd11, %rd9;
	add.s64 	%rd13, %rd6, %rd7;
	st.global.u64 	[%rd13], %rd12;
$L__BB0_2:
	ret;

}
	// .globl	_Z12arrayMulti2BiPyS_S_
.visible .entry _Z12arrayMulti2BiPyS_S_(
	.param .u32 _Z12arrayMulti2BiPyS_S__param_0,
	.param .u64 .ptr .align 1 _Z12arrayMulti2BiPyS_S__param_1,
	.param .u64 .ptr .align 1 _Z12arrayMulti2BiPyS_S__param_2,
	.param .u64 .ptr .align 1 _Z12arrayMulti2BiPyS_S__param_3
)
{
	.reg .pred 	%p<2>;
	.reg .b32 	%r<11>;
	.reg .b64 	%rd<39>;

	ld.param.u32 	%r2, [_Z12arrayMulti2BiPyS_S__param_0];
	ld.param.u64 	%rd1, [_Z12arrayMulti2BiPyS_S__param_1];
	ld.param.u64 	%rd2, [_Z12arrayMulti2BiPyS_S__param_2];
	ld.param.u64 	%rd3, [_Z12arrayMulti2BiPyS_S__param_3];
	mov.u32 	%r3, %ctaid.x;
	mov.u32 	%r4, %ntid.x;
	mov.u32 	%r5, %tid.x;
	mad.lo.s32 	%r1, %r3, %r4, %r5;
	setp.ge.s32 	%p1, %r1, %r2;
	@%p1 bra 	$L__BB1_2;
	mul.hi.s32 	%r6, %r2, 1717986919;
	shr.u32 	%r7, %r6, 31;
	shr.s32 	%r8, %r6, 1;
	add.s32 	%r9, %r8, %r7;
	cvta.to.global.u64 	%rd4, %rd1;
	cvta.to.global.u64 	%rd5, %rd2;
	cvta.to.global.u64 	%rd6, %rd3;
	add.s32 	%r10, %r9, %r1;
	mul.wide.s32 	%rd7, %r10, 8;
	add.s64 	%rd8, %rd4, %rd7;
	ld.global.u64 	%rd9, [%rd8];
	add.s64 	%rd10, %rd5, %rd7;
	ld.global.u64 	%rd11, [%rd10];
	mul.lo.s64 	%rd12, %rd11, %rd9;
	add.s64 	%rd13, %rd6, %rd7;
	st.global.u64 	[%rd13], %rd12;
	mul.wide.s32 	%rd14, %r9, 8;
	add.s64 	%rd15, %rd8, %rd14;
	ld.global.u64 	%rd16, [%rd15];
	add.s64 	%rd17, %rd10, %rd14;
	ld.global.u64 	%rd18, [%rd17];
	mul.lo.s64 	%rd19, %rd18, %rd16;
	add.s64 	%rd20, %rd13, %rd14;
	st.global.u64 	[%rd20], %rd19;
	add.s64 	%rd21, %rd15, %rd14;
	ld.global.u64 	%rd22, [%rd21];
	add.s64 	%rd23, %rd17, %rd14;
	ld.global.u64 	%rd24, [%rd23];
	mul.lo.s64 	%rd25, %rd24, %rd22;
	add.s64 	%rd26, %rd20, %rd14;
	st.global.u64 	[%rd26], %rd25;
	add.s64 	%rd27, %rd21, %rd14;
	ld.global.u64 	%rd28, [%rd27];
	add.s64 	%rd29, %rd23, %rd14;
	ld.global.u64 	%rd30, [%rd29];
	mul.lo.s64 	%rd31, %rd30, %rd28;
	add.s64 	%rd32, %rd26, %rd14;
	st.global.u64 	[%rd32], %rd31;
	add.s64 	%rd33, %rd27, %rd14;
	ld.global.u64 	%rd34, [%rd33];
	add.s64 	%rd35, %rd29, %rd14;
	ld.global.u64 	%rd36, [%rd35];
	mul.lo.s64 	%rd37, %rd36, %rd34;
	add.s64 	%rd38, %rd32, %rd14;
	st.global.u64 	[%rd38], %rd37;
$L__BB1_2:
	ret;

}


// ===== COMPILED SASS (sm_100) =====

	.target	sm_100

	.elftype	@"ET_EXEC"


//--------------------- .note.nv.tkinfo           --------------------------
	.section	.note.nv.tkinfo,"",@"SHT_NOTE"
	.sectionflags	@"SHF_NOTE_NV_TKINFO"
	.tkinfo
        /*0018*/ 	.word	0x00000002
        /*0030*/ 	.string	""
        /*0030*/ 	.string	"ptxas"
        /*0030*/ 	.string	"Cuda compilation tools, release 13.0, V13.0.88"
        /*0030*/ 	.string	"Build cuda_13.0.r13.0/compiler.36424714_0"
        /*0030*/ 	.string	"-arch sm_100 -m 64 "



//--------------------- .note.nv.cuinfo           --------------------------
	.section	.note.nv.cuinfo,"",@"SHT_NOTE"
	.sectionflags	@"SHF_NOTE_NV_CUINFO"
        /*0018*/ 	.short	0x0002
        /*001a*/ 	.short	0x0064
        /*001c*/ 	.short	0x0082
	.zero		2


//--------------------- .nv.info                  --------------------------
	.section	.nv.info,"",@"SHT_CUDA_INFO"
	.align	4


	//----- nvinfo : EIATTR_REGCOUNT
	.align		4
        /*0000*/ 	.byte	0x04, 0x2f
        /*0002*/ 	.short	(.L_1 - .L_0)
	.align		4
.L_0:
        /*0004*/ 	.word	index@(_Z13arrayMulti10BiPyS_S_)
        /*0008*/ 	.word	0x00000010


	//----- nvinfo : EIATTR_FRAME_SIZE
	.align		4
.L_1:
        /*000c*/ 	.byte	0x04, 0x11
        /*000e*/ 	.short	(.L_3 - .L_2)
	.align		4
.L_2:
        /*0010*/ 	.word	index@(_Z13arrayMulti10BiPyS_S_)
        /*0014*/ 	.word	0x00000000


	//----- nvinfo : EIATTR_REGCOUNT
	.align		4
.L_3:
        /*0018*/ 	.byte	0x04, 0x2f
        /*001a*/ 	.short	(.L_5 - .L_4)
	.align		4
.L_4:
        /*001c*/ 	.word	index@(_Z12arrayMulti2BiPyS_S_)
        /*0020*/ 	.word	0x00000014


	//----- nvinfo : EIATTR_FRAME_SIZE
	.align		4
.L_5:
        /*0024*/ 	.byte	0x04, 0x11
        /*0026*/ 	.short	(.L_7 - .L_6)
	.align		4
.L_6:
        /*0028*/ 	.word	index@(_Z12arrayMulti2BiPyS_S_)
        /*002c*/ 	.word	0x00000000


	//----- nvinfo : EIATTR_MIN_STACK_SIZE
	.align		4
.L_7:
        /*0030*/ 	.byte	0x04, 0x12
        /*0032*/ 	.short	(.L_9 - .L_8)
	.align		4
.L_8:
        /*0034*/ 	.word	index@(_Z12arrayMulti2BiPyS_S_)
        /*0038*/ 	.word	0x00000000


	//----- nvinfo : EIATTR_MIN_STACK_SIZE
	.align		4
.L_9:
        /*003c*/ 	.byte	0x04, 0x12
        /*003e*/ 	.short	(.L_11 - .L_10)
	.align		4
.L_10:
        /*0040*/ 	.word	index@(_Z13arrayMulti10BiPyS_S_)
        /*0044*/ 	.word	0x00000000
.L_11:


//--------------------- .nv.compat                --------------------------
	.section	.nv.compat,"",@"SHT_CUDA_COMPAT_INFO"
	.align	4
        /*0000*/ 	.byte	0x02, 0x09, 0x00, 0x00, 0x02, 0x02, 0x01, 0x00, 0x02, 0x05, 0x05, 0x00, 0x03, 0x07, 0x01, 0x01
        /*0010*/ 	.byte	0x02, 0x03, 0x00, 0x00, 0x02, 0x06, 0x01, 0x00, 0x04, 0x0b, 0x08, 0x00, 0x09, 0x00, 0x00, 0x00
        /*0020*/ 	.byte	0x00, 0x00, 0x00, 0x00


//--------------------- .nv.info._Z12arrayMulti2BiPyS_S_ --------------------------
	.section	.nv.info._Z12arrayMulti2BiPyS_S_,"",@"SHT_CUDA_INFO"
	.sectionflags	@""
	.align	4


	//----- nvinfo : EIATTR_CUDA_API_VERSION
	.align		4
        /*0000*/ 	.byte	0x04, 0x37
        /*0002*/ 	.short	(.L_13 - .L_12)
.L_12:
        /*0004*/ 	.word	0x00000082


	//----- nvinfo : EIATTR_KPARAM_INFO
	.align		4
.L_13:
        /*0008*/ 	.byte	0x04, 0x17
        /*000a*/ 	.short	(.L_15 - .L_14)
.L_14:
        /*000c*/ 	.word	0x00000000
        /*0010*/ 	.short	0x0003
        /*0012*/ 	.short	0x0018
        /*0014*/ 	.byte	0x00, 0xf5, 0x21, 0x00


	//----- nvinfo : EIATTR_KPARAM_INFO
	.align		4
.L_15:
        /*0018*/ 	.byte	0x04, 0x17
        /*001a*/ 	.short	(.L_17 - .L_16)
.L_16:
        /*001c*/ 	.word	0x00000000
        /*0020*/ 	.short	0x0002
        /*0022*/ 	.short	0x0010
        /*0024*/ 	.byte	0x00, 0xf5, 0x21, 0x00


	//----- nvinfo : EIATTR_KPARAM_INFO
	.align		4
.L_17:
        /*0028*/ 	.byte	0x04, 0x17
        /*002a*/ 	.short	(.L_19 - .L_18)
.L_18:
        /*002c*/ 	.word	0x00000000
        /*0030*/ 	.short	0x0001
        /*0032*/ 	.short	0x0008
        /*0034*/ 	.byte	0x00, 0xf5, 0x21, 0x00


	//----- nvinfo : EIATTR_KPARAM_INFO
	.align		4
.L_19:
        /*0038*/ 	.byte	0x04, 0x17
        /*003a*/ 	.short	(.L_21 - .L_20)
.L_20:
        /*003c*/ 	.word	0x00000000
        /*0040*/ 	.short	0x0000
        /*0042*/ 	.short	0x0000
        /*0044*/ 	.byte	0x00, 0xf0, 0x11, 0x00


	//----- nvinfo : EIATTR_SPARSE_MMA_MASK
	.align		4
.L_21:
        /*0048*/ 	.byte	0x03, 0x50
        /*004a*/ 	.short	0x0000


	//----- nvinfo : EIATTR_MAXREG_COUNT
	.align		4
        /*004c*/ 	.byte	0x03, 0x1b
        /*004e*/ 	.short	0x00ff


	//----- nvinfo : EIATTR_MERCURY_ISA_VERSION
	.align		4
        /*0050*/ 	.byte	0x03, 0x5f
        /*0052*/ 	.short	0x0101


	//----- nvinfo : EIATTR_VRC_CTA_INIT_COUNT
	.align		4
        /*0054*/ 	.byte	0x02, 0x4a
	.zero		1
	.zero		1


	//----- nvinfo : EIATTR_EXIT_INSTR_OFFSETS
	.align		4
        /*0058*/ 	.byte	0x04, 0x1c
        /*005a*/ 	.short	(.L_23 - .L_22)


	//   ....[0]....
.L_22:
        /*005c*/ 	.word	0x00000070


	//   ....[1]....
        /*0060*/ 	.word	0x00000430


	//----- nvinfo : EIATTR_CBANK_PARAM_SIZE
	.align		4
.L_23:
        /*0064*/ 	.byte	0x03, 0x19
        /*0066*/ 	.short	0x0020


	//----- nvinfo : EIATTR_PARAM_CBANK
	.align		4
        /*0068*/ 	.byte	0x04, 0x0a
        /*006a*/ 	.short	(.L_25 - .L_24)
	.align		4
.L_24:
        /*006c*/ 	.word	index@(.nv.constant0._Z12arrayMulti2BiPyS_S_)
        /*0070*/ 	.short	0x0380
        /*0072*/ 	.short	0x0020


	//----- nvinfo : EIATTR_SW_WAR
	.align		4
.L_25:
        /*0074*/ 	.byte	0x04, 0x36
        /*0076*/ 	.short	(.L_27 - .L_26)
.L_26:
        /*0078*/ 	.word	0x00000008
.L_27:


//--------------------- .nv.info._Z13arrayMulti10BiPyS_S_ --------------------------
	.section	.nv.info._Z13arrayMulti10BiPyS_S_,"",@"SHT_CUDA_INFO"
	.sectionflags	@""
	.align	4


	//----- nvinfo : EIATTR_CUDA_API_VERSION
	.align		4
        /*0000*/ 	.byte	0x04, 0x37
        /*0002*/ 	.short	(.L_29 - .L_28)
.L_28:
        /*0004*/ 	.word	0x00000082


	//----- nvinfo : EIATTR_KPARAM_INFO
	.align		4
.L_29:
        /*0008*/ 	.byte	0x04, 0x17
        /*000a*/ 	.short	(.L_31 - .L_30)
.L_30:
        /*000c*/ 	.word	0x00000000
        /*0010*/ 	.short	0x0003
        /*0012*/ 	.short	0x0018
        /*0014*/ 	.byte	0x00, 0xf5, 0x21, 0x00


	//----- nvinfo : EIATTR_KPARAM_INFO
	.align		4
.L_31:
        /*0018*/ 	.byte	0x04, 0x17
        /*001a*/ 	.short	(.L_33 - .L_32)
.L_32:
        /*001c*/ 	.word	0x00000000
        /*0020*/ 	.short	0x0002
        /*0022*/ 	.short	0x0010
        /*0024*/ 	.byte	0x00, 0xf5, 0x21, 0x00


	//----- nvinfo : EIATTR_KPARAM_INFO
	.align		4
.L_33:
        /*0028*/ 	.byte	0x04, 0x17
        /*002a*/ 	.short	(.L_35 - .L_34)
.L_34:
        /*002c*/ 	.word	0x00000000
        /*0030*/ 	.short	0x0001
        /*0032*/ 	.short	0x0008
        /*0034*/ 	.byte	0x00, 0xf5, 0x21, 0x00


	//----- nvinfo : EIATTR_KPARAM_INFO
	.align		4
.L_35:
        /*0038*/ 	.byte	0x04, 0x17
        /*003a*/ 	.short	(.L_37 - .L_36)
.L_36:
        /*003c*/ 	.word	0x00000000
        /*0040*/ 	.short	0x0000
        /*0042*/ 	.short	0x0000
        /*0044*/ 	.byte	0x00, 0xf0, 0x11, 0x00


	//----- nvinfo : EIATTR_SPARSE_MMA_MASK
	.align		4
.L_37:
        /*0048*/ 	.byte	0x03, 0x50
        /*004a*/ 	.short	0x0000


	//----- nvinfo : EIATTR_MAXREG_COUNT
	.align		4
        /*004c*/ 	.byte	0x03, 0x1b
        /*004e*/ 	.short	0x00ff


	//----- nvinfo : EIATTR_MERCURY_ISA_VERSION
	.align		4
        /*0050*/ 	.byte	0x03, 0x5f
        /*0052*/ 	.short	0x0101


	//----- nvinfo : EIATTR_VRC_CTA_INIT_COUNT
	.align		4
        /*0054*/ 	.byte	0x02, 0x4a
	.zero		1
	.zero		1


	//----- nvinfo : EIATTR_EXIT_INSTR_OFFSETS
	.align		4
        /*0058*/ 	.byte	0x04, 0x1c
        /*005a*/ 	.short	(.L_39 - .L_38)


	//   ....[0]....
.L_38:
        /*005c*/ 	.word	0x00000070


	//   ....[1]....
        /*0060*/ 	.word	0x00000160


	//----- nvinfo : EIATTR_CBANK_PARAM_SIZE
	.align		4
.L_39:
        /*0064*/ 	.byte	0x03, 0x19
        /*0066*/ 	.short	0x0020


	//----- nvinfo : EIATTR_PARAM_CBANK
	.align		4
        /*0068*/ 	.byte	0x04, 0x0a
        /*006a*/ 	.short	(.L_41 - .L_40)
	.align		4
.L_40:
        /*006c*/ 	.word	index@(.nv.constant0._Z13arrayMulti10BiPyS_S_)
        /*0070*/ 	.short	0x0380
        /*0072*/ 	.short	0x0020


	//----- nvinfo : EIATTR_SW_WAR
	.align		4
.L_41:
        /*0074*/ 	.byte	0x04, 0x36
        /*0076*/ 	.short	(.L_43 - .L_42)
.L_42:
        /*0078*/ 	.word	0x00000008
.L_43:


//--------------------- .nv.callgraph             --------------------------
	.section	.nv.callgraph,"",@"SHT_CUDA_CALLGRAPH"
	.align	4
	.sectionentsize	8
	.align		4
        /*0000*/ 	.word	0x00000000
	.align		4
        /*0004*/ 	.word	0xffffffff
	.align		4
        /*0008*/ 	.word	0x00000000
	.align		4
        /*000c*/ 	.word	0xfffffffe
	.align		4
        /*0010*/ 	.word	0x00000000
	.align		4
        /*0014*/ 	.word	0xfffffffd
	.align		4
        /*0018*/ 	.word	0x00000000
	.align		4
        /*001c*/ 	.word	0xfffffffc


//--------------------- .text._Z12arrayMulti2BiPyS_S_ --------------------------
	.section	.text._Z12arrayMulti2BiPyS_S_,"ax",@progbits
	.align	128
        .global         _Z12arrayMulti2BiPyS_S_
        .type           _Z12arrayMulti2BiPyS_S_,@function
        .size           _Z12arrayMulti2BiPyS_S_,(.L_x_2 - _Z12arrayMulti2BiPyS_S_)
        .other          _Z12arrayMulti2BiPyS_S_,@"STO_CUDA_ENTRY STV_DEFAULT"
_Z12arrayMulti2BiPyS_S_:
.text._Z12arrayMulti2BiPyS_S_:
[----:B------:R-:W-:Y:S01]  /*0000*/  LDC R1, c[0x0][0x37c] ;  /* 0x0000df00ff017b82 */ /* 0x000fe20000000800 */
[----:B------:R-:W0:Y:S07]  /*0010*/  S2R R0, SR_TID.X ;  /* 0x0000000000007919 */ /* 0x000e2e0000002100 */
[----:B------:R-:W0:Y:S08]  /*0020*/  S2UR UR4, SR_CTAID.X ;  /* 0x00000000000479c3 */ /* 0x000e300000002500 */
[----:B------:R-:W0:Y:S08]  /*0030*/  LDC R5, c[0x0][0x360] ;  /* 0x0000d800ff057b82 */ /* 0x000e300000000800 */
[----:B------:R-:W1:Y:S01]  /*0040*/  LDC R4, c[0x0][0x380] ;  /* 0x0000e000ff047b82 */ /* 0x000e620000000800 */
[----:B0-----:R-:W-:-:S05]  /*0050*/  IMAD R5, R5, UR4, R0 ;  /* 0x0000000405057c24 */ /* 0x001fca000f8e0200 */
[----:B-1----:R-:W-:-:S13]  /*0060*/  ISETP.GE.AND P0, PT, R5, R4, PT ;  /* 0x000000040500720c */ /* 0x002fda0003f06270 */
[----:B------:R-:W-:Y:S05]  /*0070*/  @P0 EXIT ;  /* 0x000000000000094d */ /* 0x000fea0003800000 */
[----:B------:R-:W0:Y:S01]  /*0080*/  LDC.64 R2, c[0x0][0x388] ;  /* 0x0000e200ff027b82 */ /* 0x000e220000000a00 */
[----:B------:R-:W-:Y:S01]  /*0090*/  IMAD.HI R0, R4, 0x66666667, RZ ;  /* 0x6666666704007827 */ /* 0x000fe200078e02ff */
[----:B------:R-:W1:Y:S04]  /*00a0*/  LDCU.64 UR4, c[0x0][0x358] ;  /* 0x00006b00ff0477ac */ /* 0x000e680008000a00 */
[----:B------:R-:W-:Y:S02]  /*00b0*/  SHF.R.S32.HI R9, RZ, 0x1, R0 ;  /* 0x00000001ff097819 */ /* 0x000fe40000011400 */
[----:B------:R-:W2:Y:S02]  /*00c0*/  LDC.64 R6, c[0x0][0x390] ;  /* 0x0000e400ff067b82 */ /* 0x000ea40000000a00 */
[----:B------:R-:W-:-:S04]  /*00d0*/  LEA.HI R0, R0, R9, RZ, 0x1 ;  /* 0x0000000900007211 */ /* 0x000fc800078f08ff */
[----:B------:R-:W-:Y:S02]  /*00e0*/  IADD3 R17, PT, PT, R5, R0, RZ ;  /* 0x0000000005117210 */ /* 0x000fe40007ffe0ff */
[----:B------:R-:W3:Y:S03]  /*00f0*/  LDC.64 R10, c[0x0][0x398] ;  /* 0x0000e600ff0a7b82 */ /* 0x000ee60000000a00 */
[----:B0-----:R-:W-:-:S05]  /*0100*/  IMAD.WIDE R2, R17, 0x8, R2 ;  /* 0x0000000811027825 */ /* 0x001fca00078e0202 */
[----:B-1----:R-:W4:Y:S01]  /*0110*/  LDG.E.64 R4, desc[UR4][R2.64] ;  /* 0x0000000402047981 */ /* 0x002f22000c1e1b00 */
[----:B--2---:R-:W-:-:S05]  /*0120*/  IMAD.WIDE R6, R17, 0x8, R6 ;  /* 0x0000000811067825 */ /* 0x004fca00078e0206 */
[----:B------:R-:W4:Y:S02]  /*0130*/  LDG.E.64 R8, desc[UR4][R6.64] ;  /* 0x0000000406087981 */ /* 0x000f24000c1e1b00 */
[-C--:B----4-:R-:W-:Y:S02]  /*0140*/  IMAD R9, R9, R4.reuse, RZ ;  /* 0x0000000409097224 */ /* 0x090fe400078e02ff */
[----:B------:R-:W-:-:S04]  /*0150*/  IMAD.WIDE.U32 R12, R8, R4, RZ ;  /* 0x00000004080c7225 */ /* 0x000fc800078e00ff */
[----:B------:R-:W-:Y:S01]  /*0160*/  IMAD R9, R5, R8, R9 ;  /* 0x0000000805097224 */ /* 0x000fe200078e0209 */
[----:B------:R-:W-:Y:S01]  /*0170*/  MOV R14, R12 ;  /* 0x0000000c000e7202 */ /* 0x000fe20000000f00 */
[----:B---3--:R-:W-:-:S03]  /*0180*/  IMAD.WIDE R4, R17, 0x8, R10 ;  /* 0x0000000811047825 */ /* 0x008fc600078e020a */
[----:B------:R-:W-:Y:S01]  /*0190*/  IADD3 R15, PT, PT, R13, R9, RZ ;  /* 0x000000090d0f7210 */ /* 0x000fe20007ffe0ff */
[----:B------:R-:W-:-:S04]  /*01a0*/  IMAD.WIDE R8, R0, 0x8, R2 ;  /* 0x0000000800087825 */ /* 0x000fc800078e0202 */
[C---:B------:R-:W-:Y:S01]  /*01b0*/  IMAD.WIDE R10, R0.reuse, 0x8, R6 ;  /* 0x00000008000a7825 */ /* 0x040fe200078e0206 */
[----:B------:R0:W-:Y:S04]  /*01c0*/  STG.E.64 desc[UR4][R4.64], R14 ;  /* 0x0000000e04007986 */ /* 0x0001e8000c101b04 */
[----:B------:R-:W2:Y:S04]  /*01d0*/  LDG.E.64 R2, desc[UR4][R8.64] ;  /* 0x0000000408027981 */ /* 0x000ea8000c1e1b00 */
[----:B------:R-:W2:Y:S01]  /*01e0*/  LDG.E.64 R6, desc[UR4][R10.64] ;  /* 0x000000040a067981 */ /* 0x000ea2000c1e1b00 */
[----:B------:R-:W-:-:S04]  /*01f0*/  IMAD.WIDE R12, R0, 0x8, R10 ;  /* 0x00000008000c7825 */ /* 0x000fc800078e020a */
[-C--:B--2---:R-:W-:Y:S02]  /*0200*/  IMAD R7, R7, R2.reuse, RZ ;  /* 0x0000000207077224 */ /* 0x084fe400078e02ff */
[----:B------:R-:W-:-:S04]  /*0210*/  IMAD.WIDE.U32 R16, R6, R2, RZ ;  /* 0x0000000206107225 */ /* 0x000fc800078e00ff */
[----:B------:R-:W-:Y:S02]  /*0220*/  IMAD R7, R3, R6, R7 ;  /* 0x0000000603077224 */ /* 0x000fe400078e0207 */
[----:B------:R-:W-:-:S03]  /*0230*/  IMAD.WIDE R2, R0, 0x8, R4 ;  /* 0x0000000800027825 */ /* 0x000fc600078e0204 */
[----:B------:R-:W-:Y:S01]  /*0240*/  IADD3 R17, PT, PT, R17, R7, RZ ;  /* 0x0000000711117210 */ /* 0x000fe20007ffe0ff */
[----:B------:R-:W-:-:S04]  /*0250*/  IMAD.WIDE R6, R0, 0x8, R8 ;  /* 0x0000000800067825 */ /* 0x000fc800078e0208 */
[----:B------:R1:W-:Y:S04]  /*0260*/  STG.E.64 desc[UR4][R2.64], R16 ;  /* 0x0000001002007986 */ /* 0x0003e8000c101b04 */
[----:B0-----:R-:W2:Y:S04]  /*0270*/  LDG.E.64 R4, desc[UR4][R6.64] ;  /* 0x0000000406047981 */ /* 0x001ea8000c1e1b00 */
        /* <DEDUP_REMOVED lines=9> */
[----:B-1----:R-:W2:Y:S04]  /*0310*/  LDG.E.64 R2, desc[UR4][R8.64] ;  /* 0x0000000408027981 */ /* 0x002ea8000c1e1b00 */
        /* <DEDUP_REMOVED lines=8> */
[----:B------:R-:W-:Y:S04]  /*03a0*/  STG.E.64 desc[UR4][R2.64], R16 ;  /* 0x0000001002007986 */ /* 0x000fe8000c101b04 */
[----:B------:R-:W0:Y:S04]  /*03b0*/  LDG.E.64 R6, desc[UR4][R6.64] ;  /* 0x0000000406067981 */ /* 0x000e28000c1e1b00 */
[----:B------:R-:W0:Y:S02]  /*03c0*/  LDG.E.64 R12, desc[UR4][R12.64] ;  /* 0x000000040c0c7981 */ /* 0x000e24000c1e1b00 */
[----:B0-----:R-:W-:-:S02]  /*03d0*/  IMAD R5, R13, R6, RZ ;  /* 0x000000060d057224 */ /* 0x001fc400078e02ff */
[----:B------:R-:W-:-:S04]  /*03e0*/  IMAD.WIDE.U32 R8, R12, R6, RZ ;  /* 0x000000060c087225 */ /* 0x000fc800078e00ff */
[----:B------:R-:W-:-:S05]  /*03f0*/  IMAD R5, R7, R12, R5 ;  /* 0x0000000c07057224 */ /* 0x000fca00078e0205 */
[----:B------:R-:W-:Y:S01]  /*0400*/  IADD3 R9, PT, PT, R9, R5, RZ ;  /* 0x0000000509097210 */ /* 0x000fe20007ffe0ff */
[----:B------:R-:W-:-:S05]  /*0410*/  IMAD.WIDE R4, R0, 0x8, R2 ;  /* 0x0000000800047825 */ /* 0x000fca00078e0202 */
[----:B------:R-:W-:Y:S01]  /*0420*/  STG.E.64 desc[UR4][R4.64], R8 ;  /* 0x0000000804007986 */ /* 0x000fe2000c101b04 */
[----:B------:R-:W-:Y:S05]  /*0430*/  EXIT ;  /* 0x000000000000794d */ /* 0x000fea0003800000 */
.L_x_0:
[----:B------:R-:W-:-:S00]  /*0440*/  BRA `(.L_x_0) ;  /* 0xfffffffc00fc7947 */ /* 0x000fc0000383ffff */
[----:B------:R-:W-:-:S00]  /*0450*/  NOP ;  /* 0x0000000000007918 */ /* 0x000fc00000000000 */
        /* <DEDUP_REMOVED lines=10> */
.L_x_2:


//--------------------- .text._Z13arrayMulti10BiPyS_S_ --------------------------
	.section	.text._Z13arrayMulti10BiPyS_S_,"ax",@progbits
	.align	128
        .global         _Z13arrayMulti10BiPyS_S_
        .type           _Z13arrayMulti10BiPyS_S_,@function
        .size           _Z13arrayMulti10BiPyS_S_,(.L_x_3 - _Z13arrayMulti10BiPyS_S_)
        .other          _Z13arrayMulti10BiPyS_S_,@"STO_CUDA_ENTRY STV_DEFAULT"
_Z13arrayMulti10BiPyS_S_:
.text._Z13arrayMulti10BiPyS_S_:
[----:B------:R-:W-:Y:S01]  /*0000*/  LDC R1, c[0x0][0x37c] ;  /* 0x0000df00ff017b82 */ /* 0x000fe20000000800 */
[----:B------:R-:W0:Y:S07]  /*0010*/  S2R R0, SR_TID.X ;  /* 0x0000000000007919 */ /* 0x000e2e0000002100 */
[----:B------:R-:W0:Y:S01]  /*0020*/  S2UR UR4, SR_CTAID.X ;  /* 0x00000000000479c3 */ /* 0x000e220000002500 */
[----:B------:R-:W1:Y:S07]  /*0030*/  LDCU UR5, c[0x0][0x380] ;  /* 0x00007000ff0577ac */ /* 0x000e6e0008000800 */
[----:B------:R-:W0:Y:S02]  /*0040*/  LDC R11, c[0x0][0x360] ;  /* 0x0000d800ff0b7b82 */ /* 0x000e240000000800 */
[----:B0-----:R-:W-:-:S05]  /*0050*/  IMAD R11, R11, UR4, R0 ;  /* 0x000000040b0b7c24 */ /* 0x001fca000f8e0200 */
[----:B-1----:R-:W-:-:S13]  /*0060*/  ISETP.GE.AND P0, PT, R11, UR5, PT ;  /* 0x000000050b007c0c */ /* 0x002fda000bf06270 */
[----:B------:R-:W-:Y:S05]  /*0070*/  @P0 EXIT ;  /* 0x000000000000094d */ /* 0x000fea0003800000 */
[----:B------:R-:W0:Y:S01]  /*0080*/  LDC.64 R2, c[0x0][0x388] ;  /* 0x0000e200ff027b82 */ /* 0x000e220000000a00 */
[----:B------:R-:W1:Y:S07]  /*0090*/  LDCU.64 UR4, c[0x0][0x358] ;  /* 0x00006b00ff0477ac */ /* 0x000e6e0008000a00 */
[----:B------:R-:W2:Y:S08]  /*00a0*/  LDC.64 R4, c[0x0][0x390] ;  /* 0x0000e400ff047b82 */ /* 0x000eb00000000a00 */
[----:B------:R-:W3:Y:S01]  /*00b0*/  LDC.64 R6, c[0x0][0x398] ;  /* 0x0000e600ff067b82 */ /* 0x000ee20000000a00 */
[----:B0-----:R-:W-:-:S06]  /*00c0*/  IMAD.WIDE R2, R11, 0x8, R2 ;  /* 0x000000080b027825 */ /* 0x001fcc00078e0202 */
[----:B-1----:R-:W4:Y:S01]  /*00d0*/  LDG.E.64 R2, desc[UR4][R2.64] ;  /* 0x0000000402027981 */ /* 0x002f22000c1e1b00 */
[----:B--2---:R-:W-:-:S06]  /*00e0*/  IMAD.WIDE R4, R11, 0x8, R4 ;  /* 0x000000080b047825 */ /* 0x004fcc00078e0204 */
[----:B------:R-:W4:Y:S01]  /*00f0*/  LDG.E.64 R4, desc[UR4][R4.64] ;  /* 0x0000000404047981 */ /* 0x000f22000c1e1b00 */
[----:B---3--:R-:W-:-:S04]  /*0100*/  IMAD.WIDE R6, R11, 0x8, R6 ;  /* 0x000000080b067825 */ /* 0x008fc800078e0206 */
[-C--:B----4-:R-:W-:Y:S02]  /*0110*/  IMAD R13, R5, R2.reuse, RZ ;  /* 0x00000002050d7224 */ /* 0x090fe400078e02ff */
[----:B------:R-:W-:-:S04]  /*0120*/  IMAD.WIDE.U32 R8, R4, R2, RZ ;  /* 0x0000000204087225 */ /* 0x000fc800078e00ff */
[----:B------:R-:W-:-:S05]  /*0130*/  IMAD R13, R3, R4, R13 ;  /* 0x00000004030d7224 */ /* 0x000fca00078e020d */
[----:B------:R-:W-:-:S05]  /*0140*/  IADD3 R9, PT, PT, R9, R13, RZ ;  /* 0x0000000d09097210 */ /* 0x000fca0007ffe0ff */
[----:B------:R-:W-:Y:S01]  /*0150*/  STG.E.64 desc[UR4][R6.64], R8 ;  /* 0x0000000806007986 */ /* 0x000fe2000c101b04 */
[----:B------:R-:W-:Y:S05]  /*0160*/  EXIT ;  /* 0x000000000000794d */ /* 0x000fea0003800000 */
.L_x_1:
        /* <DEDUP_REMOVED lines=9> */
.L_x_3:


//--------------------- .nv.shared.reserved.0     --------------------------
	.section	.nv.shared.reserved.0,"aw",@nobits
	.weak		__nv_reservedSMEM_offset_0_alias
	.size		__nv_reservedSMEM_offset_0_alias, 0, 64
	.other		__nv_reservedSMEM_offset_0_alias,@"STO_CUDA_RESERVED_SHARED STV_DEFAULT"
__nv_reservedSMEM_offset_0_alias:
	.zero		0
	.zero		64


//--------------------- .nv.constant0._Z12arrayMulti2BiPyS_S_ --------------------------
	.section	.nv.constant0._Z12arrayMulti2BiPyS_S_,"a",@progbits
	.sectionflags	@""
	.align	4
.nv.constant0._Z12arrayMulti2BiPyS_S_:
	.zero		928


//--------------------- .nv.constant0._Z13arrayMulti10BiPyS_S_ --------------------------
	.section	.nv.constant0._Z13arrayMulti10BiPyS_S_,"a",@progbits
	.sectionflags	@""
	.align	4
.nv.constant0._Z13arrayMulti10BiPyS_S_:
	.zero		928


//--------------------- SYMBOLS --------------------------

	.type		.nv.reservedSmem.offset0,@object
	.size		.nv.reservedSmem.offset0,0x4
